	.headerflags	@"EF_CUDA_TEXMODE_UNIFIED EF_CUDA_64BIT_ADDRESS EF_CUDA_ACCELERATORS EF_CUDA_SM90 EF_CUDA_VIRTUAL_SM(EF_CUDA_SM90)"
	.elftype	@"ET_EXEC"


//--------------------- .nv.info                  --------------------------
	.section	.nv.info,"",@"SHT_CUDA_INFO"
	.align	4


	//----- nvinfo : EIATTR_REGCOUNT
	.align		4
        /*0000*/ 	.byte	0x04, 0x2f
        /*0002*/ 	.short	(.L_1 - .L_0)
	.align		4
.L_0:
        /*0004*/ 	.word	index@(triton_poi_fused_convolution_18)
        /*0008*/ 	.word	0x0000001f


	//----- nvinfo : EIATTR_MIN_STACK_SIZE
	.align		4
.L_1:
        /*000c*/ 	.byte	0x04, 0x12
        /*000e*/ 	.short	(.L_3 - .L_2)
	.align		4
.L_2:
        /*0010*/ 	.word	index@(triton_poi_fused_convolution_18)
        /*0014*/ 	.word	0x00000000


	//----- nvinfo : EIATTR_FRAME_SIZE
	.align		4
.L_3:
        /*0018*/ 	.byte	0x04, 0x11
        /*001a*/ 	.short	(.L_5 - .L_4)
	.align		4
.L_4:
        /*001c*/ 	.word	index@(triton_poi_fused_convolution_18)
        /*0020*/ 	.word	0x00000000


	//----- nvinfo : EIATTR_MIN_STACK_SIZE
	.align		4
.L_5:
        /*0024*/ 	.byte	0x04, 0x12
        /*0026*/ 	.short	(.L_7 - .L_6)
	.align		4
.L_6:
        /*0028*/ 	.word	index@(triton_poi_fused_convolution_18)
        /*002c*/ 	.word	0x00000000
.L_7:


//--------------------- .nv.info.triton_poi_fused_convolution_18 --------------------------
	.section	.nv.info.triton_poi_fused_convolution_18,"",@"SHT_CUDA_INFO"
	.sectionflags	@""
	.align	4


	//----- nvinfo : EIATTR_CUDA_API_VERSION
	.align		4
        /*0000*/ 	.byte	0x04, 0x37
        /*0002*/ 	.short	(.L_9 - .L_8)
.L_8:
        /*0004*/ 	.word	0x0000007c


	//----- nvinfo : EIATTR_KPARAM_INFO
	.align		4
.L_9:
        /*0008*/ 	.byte	0x04, 0x17
        /*000a*/ 	.short	(.L_11 - .L_10)
.L_10:
        /*000c*/ 	.word	0x00000000
        /*0010*/ 	.short	0x0004
        /*0012*/ 	.short	0x001c
        /*0014*/ 	.byte	0x00, 0xf0, 0x11, 0x00


	//----- nvinfo : EIATTR_KPARAM_INFO
	.align		4
.L_11:
        /*0018*/ 	.byte	0x04, 0x17
        /*001a*/ 	.short	(.L_13 - .L_12)
.L_12:
        /*001c*/ 	.word	0x00000000
        /*0020*/ 	.short	0x0003
        /*0022*/ 	.short	0x0018
        /*0024*/ 	.byte	0x00, 0xf0, 0x11, 0x00


	//----- nvinfo : EIATTR_KPARAM_INFO
	.align		4
.L_13:
        /*0028*/ 	.byte	0x04, 0x17
        /*002a*/ 	.short	(.L_15 - .L_14)
.L_14:
        /*002c*/ 	.word	0x00000000
        /*0030*/ 	.short	0x0002
        /*0032*/ 	.short	0x0010
        /*0034*/ 	.byte	0x00, 0xf4, 0x21, 0x00


	//----- nvinfo : EIATTR_KPARAM_INFO
	.align		4
.L_15:
        /*0038*/ 	.byte	0x04, 0x17
        /*003a*/ 	.short	(.L_17 - .L_16)
.L_16:
        /*003c*/ 	.word	0x00000000
        /*0040*/ 	.short	0x0001
        /*0042*/ 	.short	0x0008
        /*0044*/ 	.byte	0x00, 0xf4, 0x21, 0x00


	//----- nvinfo : EIATTR_KPARAM_INFO
	.align		4
.L_17:
        /*0048*/ 	.byte	0x04, 0x17
        /*004a*/ 	.short	(.L_19 - .L_18)
.L_18:
        /*004c*/ 	.word	0x00000000
        /*0050*/ 	.short	0x0000
        /*0052*/ 	.short	0x0000
        /*0054*/ 	.byte	0x00, 0xf4, 0x21, 0x00


	//----- nvinfo : EIATTR_SPARSE_MMA_MASK
	.align		4
.L_19:
        /*0058*/ 	.byte	0x03, 0x50
        /*005a*/ 	.short	0x0000


	//----- nvinfo : EIATTR_MAXREG_COUNT
	.align		4
        /*005c*/ 	.byte	0x03, 0x1b
        /*005e*/ 	.short	0x00ff


	//----- nvinfo : EIATTR_EXIT_INSTR_OFFSETS
	.align		4
        /*0060*/ 	.byte	0x04, 0x1c
        /*0062*/ 	.short	(.L_21 - .L_20)


	//   ....[0]....
.L_20:
        /*0064*/ 	.word	0x00000530


	//   ....[1]....
        /*0068*/ 	.word	0x00000550


	//----- nvinfo : EIATTR_REQNTID
	.align		4
.L_21:
        /*006c*/ 	.byte	0x04, 0x10
        /*006e*/ 	.short	(.L_23 - .L_22)
.L_22:
        /*0070*/ 	.word	0x00000080
        /*0074*/ 	.word	0x00000001
        /*0078*/ 	.word	0x00000001


	//----- nvinfo : EIATTR_CBANK_PARAM_SIZE
	.align		4
.L_23:
        /*007c*/ 	.byte	0x03, 0x19
        /*007e*/ 	.short	0x0020


	//----- nvinfo : EIATTR_PARAM_CBANK
	.align		4
        /*0080*/ 	.byte	0x04, 0x0a
        /*0082*/ 	.short	(.L_25 - .L_24)
	.align		4
.L_24:
        /*0084*/ 	.word	index@(.nv.constant0.triton_poi_fused_convolution_18)
        /*0088*/ 	.short	0x0210
        /*008a*/ 	.short	0x0020


	//----- nvinfo : EIATTR_SW_WAR
	.align		4
.L_25:
        /*008c*/ 	.byte	0x04, 0x36
        /*008e*/ 	.short	(.L_27 - .L_26)
.L_26:
        /*0090*/ 	.word	0x00000008
.L_27:


//--------------------- .nv.callgraph             --------------------------
	.section	.nv.callgraph,"",@"SHT_CUDA_CALLGRAPH"
	.align	4
	.sectionentsize	8
	.align		4
        /*0000*/ 	.word	0x00000000
	.align		4
        /*0004*/ 	.word	0xffffffff
	.align		4
        /*0008*/ 	.word	0x00000000
	.align		4
        /*000c*/ 	.word	0xfffffffe
	.align		4
        /*0010*/ 	.word	0x00000000
	.align		4
        /*0014*/ 	.word	0xfffffffd
	.align		4
        /*0018*/ 	.word	0x00000000
	.align		4
        /*001c*/ 	.word	0xfffffffc


//--------------------- .text.triton_poi_fused_convolution_18 --------------------------
	.section	.text.triton_poi_fused_convolution_18,"ax",@progbits
	.sectionflags	@"SHF_BARRIERS=1"
	.align	128
        .global         triton_poi_fused_convolution_18
        .type           triton_poi_fused_convolution_18,@function
        .size           triton_poi_fused_convolution_18,(.L_x_1 - triton_poi_fused_convolution_18)
        .other          triton_poi_fused_convolution_18,@"STO_CUDA_ENTRY STV_DEFAULT"
triton_poi_fused_convolution_18:
.text.triton_poi_fused_convolution_18:
[----:B------:R-:W0:Y:S01]  /*0000*/  LDC R1, c[0x0][0x28] ;  /* 0x00000a00ff017b82 */ /* 0x000e220000000800 */
[----:B------:R-:W1:Y:S07]  /*0010*/  S2R R2, SR_CTAID.Y ;  /* 0x0000000000027919 */ /* 0x000e6e0000002600 */
[----:B------:R-:W2:Y:S01]  /*0020*/  LDC.64 R16, c[0x0][0x210] ;  /* 0x00008400ff107b82 */ /* 0x000ea20000000a00 */
[----:B------:R-:W-:Y:S01]  /*0030*/  CS2R R18, SRZ ;  /* 0x0000000000127805 */ /* 0x000fe2000001ff00 */
[----:B------:R-:W-:Y:S01]  /*0040*/  ULDC.64 UR6, c[0x0][0x208] ;  /* 0x0000820000067ab9 */ /* 0x000fe20000000a00 */
[----:B------:R-:W3:Y:S01]  /*0050*/  S2R R22, SR_TID.X ;  /* 0x0000000000167919 */ /* 0x000ee20000002100 */
[----:B------:R-:W-:Y:S01]  /*0060*/  CS2R R20, SRZ ;  /* 0x0000000000147805 */ /* 0x000fe2000001ff00 */
[----:B------:R-:W4:Y:S01]  /*0070*/  S2R R0, SR_CTAID.X ;  /* 0x0000000000007919 */ /* 0x000f220000002500 */
[----:B-1----:R-:W-:-:S05]  /*0080*/  IMAD.SHL.U32 R3, R2, 0x400, RZ ;  /* 0x0000040002037824 */ /* 0x002fca00078e00ff */
[----:B---3--:R-:W-:Y:S02]  /*0090*/  LOP3.LUT R5, R3, 0x7f, R22, 0xf8, !PT ;  /* 0x0000007f03057812 */ /* 0x008fe400078ef816 */
[----:B----4-:R-:W-:-:S03]  /*00a0*/  ISETP.GE.AND P0, PT, R0, 0x40, PT ;  /* 0x000000400000780c */ /* 0x010fc60003f06270 */
[----:B------:R-:W-:-:S04]  /*00b0*/  IMAD R5, R5, 0x40, R0 ;  /* 0x0000004005057824 */ /* 0x000fc800078e0200 */
[----:B--2---:R-:W-:Y:S01]  /*00c0*/  IMAD.WIDE R8, R5, 0x4, R16 ;  /* 0x0000000405087825 */ /* 0x004fe200078e0210 */
[----:B------:R-:W-:-:S03]  /*00d0*/  IADD3 R7, R5, 0x2000, RZ ;  /* 0x0000200005077810 */ /* 0x000fc60007ffe0ff */
[C---:B------:R-:W-:Y:S02]  /*00e0*/  VIADD R11, R5.reuse, 0x4000 ;  /* 0x00004000050b7836 */ /* 0x040fe40000000000 */
[C---:B------:R-:W-:Y:S01]  /*00f0*/  VIADD R13, R5.reuse, 0x6000 ;  /* 0x00006000050d7836 */ /* 0x040fe20000000000 */
[----:B------:R-:W-:Y:S01]  /*0100*/  IADD3 R15, R5, 0x8000, RZ ;  /* 0x00008000050f7810 */ /* 0x000fe20007ffe0ff */
[C---:B------:R-:W-:Y:S01]  /*0110*/  VIADD R23, R5.reuse, 0xa000 ;  /* 0x0000a00005177836 */ /* 0x040fe20000000000 */
[----:B------:R-:W-:Y:S01]  /*0120*/  IADD3 R27, R5, 0xe000, RZ ;  /* 0x0000e000051b7810 */ /* 0x000fe20007ffe0ff */
[----:B------:R-:W-:Y:S01]  /*0130*/  VIADD R25, R5, 0xc000 ;  /* 0x0000c00005197836 */ /* 0x000fe20000000000 */
[----:B------:R1:W2:Y:S01]  /*0140*/  @!P0 LDG.E.EL R18, desc[UR6][R8.64] ;  /* 0x0000000608128981 */ /* 0x0002a2000c2e1900 */
[----:B------:R-:W-:-:S04]  /*0150*/  IMAD.WIDE R4, R7, 0x4, R16 ;  /* 0x0000000407047825 */ /* 0x000fc800078e0210 */
[--C-:B------:R-:W-:Y:S01]  /*0160*/  IMAD.WIDE R6, R11, 0x4, R16.reuse ;  /* 0x000000040b067825 */ /* 0x100fe200078e0210 */
[----:B------:R3:W4:Y:S03]  /*0170*/  @!P0 LDG.E.EL R19, desc[UR6][R4.64] ;  /* 0x0000000604138981 */ /* 0x000726000c2e1900 */
[--C-:B------:R-:W-:Y:S01]  /*0180*/  IMAD.WIDE R10, R15, 0x4, R16.reuse ;  /* 0x000000040f0a7825 */ /* 0x100fe200078e0210 */
[----:B------:R-:W5:Y:S03]  /*0190*/  @!P0 LDG.E.EL R20, desc[UR6][R6.64] ;  /* 0x0000000606148981 */ /* 0x000f66000c2e1900 */
[----:B-1----:R-:W-:-:S04]  /*01a0*/  IMAD.WIDE R8, R13, 0x4, R16 ;  /* 0x000000040d087825 */ /* 0x002fc800078e0210 */
[--C-:B------:R-:W-:Y:S01]  /*01b0*/  IMAD.WIDE R12, R23, 0x4, R16.reuse ;  /* 0x00000004170c7825 */ /* 0x100fe200078e0210 */
[----:B------:R-:W5:Y:S03]  /*01c0*/  @!P0 LDG.E.EL R21, desc[UR6][R8.64] ;  /* 0x0000000608158981 */ /* 0x000f66000c2e1900 */
[----:B------:R-:W-:Y:S01]  /*01d0*/  IMAD.WIDE R14, R25, 0x4, R16 ;  /* 0x00000004190e7825 */ /* 0x000fe200078e0210 */
[----:B------:R-:W-:-:S03]  /*01e0*/  CS2R R24, SRZ ;  /* 0x0000000000187805 */ /* 0x000fc6000001ff00 */
[----:B------:R-:W-:Y:S02]  /*01f0*/  IMAD.MOV.U32 R23, RZ, RZ, RZ ;  /* 0x000000ffff177224 */ /* 0x000fe400078e00ff */
[----:B------:R-:W-:Y:S01]  /*0200*/  IMAD.MOV.U32 R26, RZ, RZ, RZ ;  /* 0x000000ffff1a7224 */ /* 0x000fe200078e00ff */
[----:B------:R1:W5:Y:S01]  /*0210*/  @!P0 LDG.E.EL R24, desc[UR6][R12.64] ;  /* 0x000000060c188981 */ /* 0x000362000c2e1900 */
[----:B------:R-:W-:-:S03]  /*0220*/  IMAD.WIDE R16, R27, 0x4, R16 ;  /* 0x000000041b107825 */ /* 0x000fc600078e0210 */
[----:B------:R-:W5:Y:S04]  /*0230*/  @!P0 LDG.E.EL R23, desc[UR6][R10.64] ;  /* 0x000000060a178981 */ /* 0x000f68000c2e1900 */
[----:B------:R-:W5:Y:S01]  /*0240*/  @!P0 LDG.E.EL R25, desc[UR6][R14.64] ;  /* 0x000000060e198981 */ /* 0x000f62000c2e1900 */
[----:B------:R-:W1:Y:S03]  /*0250*/  S2UR UR5, SR_CgaCtaId ;  /* 0x00000000000579c3 */ /* 0x000e660000008800 */
[----:B------:R1:W5:Y:S01]  /*0260*/  @!P0 LDG.E.EL R26, desc[UR6][R16.64] ;  /* 0x00000006101a8981 */ /* 0x000362000c2e1900 */
[----:B------:R-:W-:Y:S01]  /*0270*/  UMOV UR4, 0x400 ;  /* 0x0000040000047882 */ /* 0x000fe20000000000 */
[----:B---3--:R-:W-:-:S03]  /*0280*/  LOP3.LUT R4, R22, 0x7f, RZ, 0xc0, !PT ;  /* 0x0000007f16047812 */ /* 0x008fc600078ec0ff */
[----:B-1----:R-:W1:Y:S01]  /*0290*/  LDC.64 R12, c[0x0][0x218] ;  /* 0x00008600ff0c7b82 */ /* 0x002e620000000a00 */
[----:B0-----:R-:W-:-:S06]  /*02a0*/  UPRMT UR4, UR5, 0x654, UR4 ;  /* 0x0000065405047896 */ /* 0x001fcc0008000004 */
[----:B------:R-:W-:Y:S02]  /*02b0*/  LEA R27, R4, UR4, 0x2 ;  /* 0x00000004041b7c11 */ /* 0x000fe4000f8e10ff */
[----:B------:R-:W-:-:S04]  /*02c0*/  SHF.L.U32 R22, R22, 0x2, RZ ;  /* 0x0000000216167819 */ /* 0x000fc800000006ff */
[----:B------:R-:W-:-:S04]  /*02d0*/  LOP3.LUT R22, R22, 0x1fc, RZ, 0xc0, !PT ;  /* 0x000001fc16167812 */ /* 0x000fc800078ec0ff */
[----:B------:R-:W-:Y:S02]  /*02e0*/  LEA R28, R22, UR4, 0x2 ;  /* 0x00000004161c7c11 */ /* 0x000fe4000f8e10ff */
[----:B------:R-:W-:-:S04]  /*02f0*/  LOP3.LUT R22, R3, R22, RZ, 0xfc, !PT ;  /* 0x0000001603167212 */ /* 0x000fc800078efcff */
[----:B------:R-:W-:Y:S02]  /*0300*/  SHF.R.S32.HI R3, RZ, 0x1f, R22 ;  /* 0x0000001fff037819 */ /* 0x000fe40000011416 */
[----:B------:R-:W-:Y:S02]  /*0310*/  SHF.R.S32.HI R17, RZ, 0x15, R2 ;  /* 0x00000015ff117819 */ /* 0x000fe40000011402 */
[-C--:B------:R-:W-:Y:S02]  /*0320*/  LEA.HI R14, R3, R22.reuse, RZ, 0x9 ;  /* 0x00000016030e7211 */ /* 0x080fe400078f48ff */
[----:B------:R-:W0:Y:S01]  /*0330*/  LDC.64 R2, c[0x0][0x220] ;  /* 0x00008800ff027b82 */ /* 0x000e220000000a00 */
[----:B------:R-:W-:Y:S02]  /*0340*/  SGXT R17, R17, 0x1 ;  /* 0x000000011111781a */ /* 0x000fe40000000200 */
[C---:B------:R-:W-:Y:S02]  /*0350*/  LOP3.LUT R15, R14.reuse, 0xfffffe00, RZ, 0xc0, !PT ;  /* 0xfffffe000e0f7812 */ /* 0x040fe400078ec0ff */
[----:B------:R-:W-:Y:S01]  /*0360*/  LEA.HI R17, R17, R22, RZ, 0x9 ;  /* 0x0000001611117211 */ /* 0x000fe200078f48ff */
[----:B------:R-:W-:-:S02]  /*0370*/  IMAD.SHL.U32 R14, R14, 0x40, RZ ;  /* 0x000000400e0e7824 */ /* 0x000fc400078e00ff */
[----:B------:R-:W-:Y:S01]  /*0380*/  IMAD.IADD R15, R22, 0x1, -R15 ;  /* 0x00000001160f7824 */ /* 0x000fe200078e0a0f */
[----:B------:R-:W-:Y:S02]  /*0390*/  LEA R17, R17, 0x8000, 0x6 ;  /* 0x0000800011117811 */ /* 0x000fe400078e30ff */
[----:B------:R-:W-:Y:S02]  /*03a0*/  LOP3.LUT R14, R14, 0xffff8000, RZ, 0xc0, !PT ;  /* 0xffff80000e0e7812 */ /* 0x000fe400078ec0ff */
[----:B------:R-:W-:Y:S02]  /*03b0*/  LEA R15, R0, R15, 0x9 ;  /* 0x0000000f000f7211 */ /* 0x000fe400078e48ff */
[----:B------:R-:W-:-:S03]  /*03c0*/  LOP3.LUT R0, R17, 0xffff8000, RZ, 0xc0, !PT ;  /* 0xffff800011007812 */ /* 0x000fc600078ec0ff */
[----:B------:R-:W-:Y:S01]  /*03d0*/  IMAD.IADD R17, R15, 0x1, R14 ;  /* 0x000000010f117824 */ /* 0x000fe200078e020e */
[----:B--2---:R-:W-:Y:S04]  /*03e0*/  STS [R27], R18 ;  /* 0x000000121b007388 */ /* 0x004fe80000000800 */
[----:B----4-:R2:W-:Y:S04]  /*03f0*/  STS [R27+0x200], R19 ;  /* 0x000200131b007388 */ /* 0x0105e80000000800 */
[----:B-----5:R-:W-:Y:S04]  /*0400*/  STS [R27+0x400], R20 ;  /* 0x000400141b007388 */ /* 0x020fe80000000800 */
[----:B------:R-:W-:Y:S01]  /*0410*/  STS [R27+0x600], R21 ;  /* 0x000600151b007388 */ /* 0x000fe20000000800 */
[----:B------:R-:W-:Y:S06]  /*0420*/  BAR.SYNC.DEFER_BLOCKING 0x0 ;  /* 0x0000000000007b1d */ /* 0x000fec0000010000 */
[----:B------:R-:W3:Y:S02]  /*0430*/  LDS.128 R8, [R28] ;  /* 0x000000001c087984 */ /* 0x000ee40000000c00 */
[----:B------:R-:W-:Y:S06]  /*0440*/  BAR.SYNC.DEFER_BLOCKING 0x0 ;  /* 0x0000000000007b1d */ /* 0x000fec0000010000 */
[----:B------:R-:W-:Y:S04]  /*0450*/  STS [R27], R23 ;  /* 0x000000171b007388 */ /* 0x000fe80000000800 */
[----:B------:R-:W-:Y:S04]  /*0460*/  STS [R27+0x200], R24 ;  /* 0x000200181b007388 */ /* 0x000fe80000000800 */
[----:B------:R-:W-:Y:S04]  /*0470*/  STS [R27+0x400], R25 ;  /* 0x000400191b007388 */ /* 0x000fe80000000800 */
[----:B------:R-:W-:Y:S01]  /*0480*/  STS [R27+0x600], R26 ;  /* 0x0006001a1b007388 */ /* 0x000fe20000000800 */
[----:B------:R-:W-:Y:S06]  /*0490*/  BAR.SYNC.DEFER_BLOCKING 0x0 ;  /* 0x0000000000007b1d */ /* 0x000fec0000010000 */
[----:B------:R-:W4:Y:S01]  /*04a0*/  LDS.128 R4, [R28] ;  /* 0x000000001c047984 */ /* 0x000f220000000c00 */
[----:B--2---:R-:W-:Y:S01]  /*04b0*/  IADD3 R19, R15, R0, RZ ;  /* 0x000000000f137210 */ /* 0x004fe20007ffe0ff */
[----:B-1----:R-:W-:-:S04]  /*04c0*/  IMAD.WIDE R14, R17, 0x4, R12 ;  /* 0x00000004110e7825 */ /* 0x002fc800078e020c */
[----:B------:R-:W-:Y:S01]  /*04d0*/  IMAD.WIDE R12, R19, 0x4, R12 ;  /* 0x00000004130c7825 */ /* 0x000fe200078e020c */
[----:B---3--:R1:W-:Y:S03]  /*04e0*/  @!P0 STG.E.128 desc[UR6][R14.64], R8 ;  /* 0x000000080e008986 */ /* 0x0083e6000c101d06 */
[----:B0-----:R-:W-:-:S04]  /*04f0*/  IMAD.WIDE R16, R17, 0x4, R2 ;  /* 0x0000000411107825 */ /* 0x001fc800078e0202 */
[----:B------:R-:W-:Y:S01]  /*0500*/  IMAD.WIDE R2, R19, 0x4, R2 ;  /* 0x0000000413027825 */ /* 0x000fe200078e0202 */
[----:B----4-:R1:W-:Y:S04]  /*0510*/  @!P0 STG.E.128 desc[UR6][R12.64], R4 ;  /* 0x000000040c008986 */ /* 0x0103e8000c101d06 */
[----:B------:R1:W-:Y:S01]  /*0520*/  @!P0 STG.E.128 desc[UR6][R16.64], R8 ;  /* 0x0000000810008986 */ /* 0x0003e2000c101d06 */
[----:B------:R-:W-:Y:S05]  /*0530*/  @P0 EXIT ;  /* 0x000000000000094d */ /* 0x000fea0003800000 */
[----:B------:R-:W-:Y:S01]  /*0540*/  STG.E.128 desc[UR6][R2.64], R4 ;  /* 0x0000000402007986 */ /* 0x000fe2000c101d06 */
[----:B------:R-:W-:Y:S05]  /*0550*/  EXIT ;  /* 0x000000000000794d */ /* 0x000fea0003800000 */
.L_x_0:
[----:B------:R-:W-:-:S00]  /*0560*/  BRA `(.L_x_0) ;  /* 0xfffffffc00fc7947 */ /* 0x000fc0000383ffff */
[----:B------:R-:W-:-:S00]  /*0570*/  NOP ;  /* 0x0000000000007918 */ /* 0x000fc00000000000 */
        /* <DEDUP_REMOVED lines=8> */
.L_x_1:


//--------------------- .nv.shared.triton_poi_fused_convolution_18 --------------------------
	.section	.nv.shared.triton_poi_fused_convolution_18,"aw",@nobits
	.sectionflags	@""
	.align	16
	.zero		1024


//--------------------- .nv.constant0.triton_poi_fused_convolution_18 --------------------------
	.section	.nv.constant0.triton_poi_fused_convolution_18,"a",@progbits
	.sectionflags	@""
	.align	4
.nv.constant0.triton_poi_fused_convolution_18:
	.zero		560
